//
// Generated by NVIDIA NVVM Compiler
//
// Compiler Build ID: CL-36424714
// Cuda compilation tools, release 13.0, V13.0.88
// Based on NVVM 20.0.0
//

.version 9.0
.target sm_100
.address_size 64

	// .globl	_ZN3cub18CUB_300001_SM_10006detail11EmptyKernelIvEEvv
.global .align 1 .b8 _ZN34_INTERNAL_f4bb09a3_4_k_cu_f754df924cuda3std3__45__cpo5beginE[1];
.global .align 1 .b8 _ZN34_INTERNAL_f4bb09a3_4_k_cu_f754df924cuda3std3__45__cpo3endE[1];
.global .align 1 .b8 _ZN34_INTERNAL_f4bb09a3_4_k_cu_f754df924cuda3std3__45__cpo6cbeginE[1];
.global .align 1 .b8 _ZN34_INTERNAL_f4bb09a3_4_k_cu_f754df924cuda3std3__45__cpo4cendE[1];
.global .align 1 .b8 _ZN34_INTERNAL_f4bb09a3_4_k_cu_f754df924cuda3std3__45__cpo6rbeginE[1];
.global .align 1 .b8 _ZN34_INTERNAL_f4bb09a3_4_k_cu_f754df924cuda3std3__45__cpo4rendE[1];
.global .align 1 .b8 _ZN34_INTERNAL_f4bb09a3_4_k_cu_f754df924cuda3std3__45__cpo7crbeginE[1];
.global .align 1 .b8 _ZN34_INTERNAL_f4bb09a3_4_k_cu_f754df924cuda3std3__45__cpo5crendE[1];
.global .align 1 .b8 _ZN34_INTERNAL_f4bb09a3_4_k_cu_f754df924cuda3std3__436_GLOBAL__N__f4bb09a3_4_k_cu_f754df926ignoreE[1];
.global .align 1 .b8 _ZN34_INTERNAL_f4bb09a3_4_k_cu_f754df924cuda3std3__419piecewise_constructE[1];
.global .align 1 .b8 _ZN34_INTERNAL_f4bb09a3_4_k_cu_f754df924cuda3std3__48in_placeE[1];
.global .align 1 .b8 _ZN34_INTERNAL_f4bb09a3_4_k_cu_f754df924cuda3std3__420unreachable_sentinelE[1];
.global .align 1 .b8 _ZN34_INTERNAL_f4bb09a3_4_k_cu_f754df924cuda3std3__47nulloptE[1];
.global .align 1 .b8 _ZN34_INTERNAL_f4bb09a3_4_k_cu_f754df924cuda3std3__48unexpectE[1];
.global .align 1 .b8 _ZN34_INTERNAL_f4bb09a3_4_k_cu_f754df924cuda3std6ranges3__45__cpo4swapE[1];
.global .align 1 .b8 _ZN34_INTERNAL_f4bb09a3_4_k_cu_f754df924cuda3std6ranges3__45__cpo9iter_moveE[1];
.global .align 1 .b8 _ZN34_INTERNAL_f4bb09a3_4_k_cu_f754df924cuda3std6ranges3__45__cpo5beginE[1];
.global .align 1 .b8 _ZN34_INTERNAL_f4bb09a3_4_k_cu_f754df924cuda3std6ranges3__45__cpo3endE[1];
.global .align 1 .b8 _ZN34_INTERNAL_f4bb09a3_4_k_cu_f754df924cuda3std6ranges3__45__cpo6cbeginE[1];
.global .align 1 .b8 _ZN34_INTERNAL_f4bb09a3_4_k_cu_f754df924cuda3std6ranges3__45__cpo4cendE[1];
.global .align 1 .b8 _ZN34_INTERNAL_f4bb09a3_4_k_cu_f754df924cuda3std6ranges3__45__cpo7advanceE[1];
.global .align 1 .b8 _ZN34_INTERNAL_f4bb09a3_4_k_cu_f754df924cuda3std6ranges3__45__cpo9iter_swapE[1];
.global .align 1 .b8 _ZN34_INTERNAL_f4bb09a3_4_k_cu_f754df924cuda3std6ranges3__45__cpo4nextE[1];
.global .align 1 .b8 _ZN34_INTERNAL_f4bb09a3_4_k_cu_f754df924cuda3std6ranges3__45__cpo4prevE[1];
.global .align 1 .b8 _ZN34_INTERNAL_f4bb09a3_4_k_cu_f754df924cuda3std6ranges3__45__cpo4dataE[1];
.global .align 1 .b8 _ZN34_INTERNAL_f4bb09a3_4_k_cu_f754df924cuda3std6ranges3__45__cpo5cdataE[1];
.global .align 1 .b8 _ZN34_INTERNAL_f4bb09a3_4_k_cu_f754df924cuda3std6ranges3__45__cpo4sizeE[1];
.global .align 1 .b8 _ZN34_INTERNAL_f4bb09a3_4_k_cu_f754df924cuda3std6ranges3__45__cpo5ssizeE[1];
.global .align 1 .b8 _ZN34_INTERNAL_f4bb09a3_4_k_cu_f754df924cuda3std6ranges3__45__cpo8distanceE[1];
.global .align 1 .b8 _ZN34_INTERNAL_f4bb09a3_4_k_cu_f754df926thrust24THRUST_300001_SM_1000_NS8cuda_cub3parE[1];
.global .align 1 .b8 _ZN34_INTERNAL_f4bb09a3_4_k_cu_f754df926thrust24THRUST_300001_SM_1000_NS8cuda_cub10par_nosyncE[1];
.global .align 1 .b8 _ZN34_INTERNAL_f4bb09a3_4_k_cu_f754df926thrust24THRUST_300001_SM_1000_NS6system6detail10sequential3seqE[1];
.global .align 1 .b8 _ZN34_INTERNAL_f4bb09a3_4_k_cu_f754df926thrust24THRUST_300001_SM_1000_NS6system3cpp3parE[1];
.global .align 1 .b8 _ZN34_INTERNAL_f4bb09a3_4_k_cu_f754df926thrust24THRUST_300001_SM_1000_NS12placeholders2_1E[1];
.global .align 1 .b8 _ZN34_INTERNAL_f4bb09a3_4_k_cu_f754df926thrust24THRUST_300001_SM_1000_NS12placeholders2_2E[1];
.global .align 1 .b8 _ZN34_INTERNAL_f4bb09a3_4_k_cu_f754df926thrust24THRUST_300001_SM_1000_NS12placeholders2_3E[1];
.global .align 1 .b8 _ZN34_INTERNAL_f4bb09a3_4_k_cu_f754df926thrust24THRUST_300001_SM_1000_NS12placeholders2_4E[1];
.global .align 1 .b8 _ZN34_INTERNAL_f4bb09a3_4_k_cu_f754df926thrust24THRUST_300001_SM_1000_NS12placeholders2_5E[1];
.global .align 1 .b8 _ZN34_INTERNAL_f4bb09a3_4_k_cu_f754df926thrust24THRUST_300001_SM_1000_NS12placeholders2_6E[1];
.global .align 1 .b8 _ZN34_INTERNAL_f4bb09a3_4_k_cu_f754df926thrust24THRUST_300001_SM_1000_NS12placeholders2_7E[1];
.global .align 1 .b8 _ZN34_INTERNAL_f4bb09a3_4_k_cu_f754df926thrust24THRUST_300001_SM_1000_NS12placeholders2_8E[1];
.global .align 1 .b8 _ZN34_INTERNAL_f4bb09a3_4_k_cu_f754df926thrust24THRUST_300001_SM_1000_NS12placeholders2_9E[1];
.global .align 1 .b8 _ZN34_INTERNAL_f4bb09a3_4_k_cu_f754df926thrust24THRUST_300001_SM_1000_NS12placeholders3_10E[1];
.global .align 1 .b8 _ZN34_INTERNAL_f4bb09a3_4_k_cu_f754df926thrust24THRUST_300001_SM_1000_NS3seqE[1];
.global .align 1 .b8 _ZN34_INTERNAL_f4bb09a3_4_k_cu_f754df926thrust24THRUST_300001_SM_1000_NS6deviceE[1];

.visible .entry _ZN3cub18CUB_300001_SM_10006detail11EmptyKernelIvEEvv()
{


	ret;

}


// ===== COMPILED SASS (sm_100) =====

	.target	sm_100

	.elftype	@"ET_EXEC"


//--------------------- .note.nv.tkinfo           --------------------------
	.section	.note.nv.tkinfo,"",@"SHT_NOTE"
	.sectionflags	@"SHF_NOTE_NV_TKINFO"
	.tkinfo
        /*0018*/ 	.word	0x00000002
        /*0030*/ 	.string	""
        /*0030*/ 	.string	"ptxas"
        /*0030*/ 	.string	"Cuda compilation tools, release 13.0, V13.0.88"
        /*0030*/ 	.string	"Build cuda_13.0.r13.0/compiler.36424714_0"
        /*0030*/ 	.string	"-arch sm_100 -m 64 "



//--------------------- .note.nv.cuinfo           --------------------------
	.section	.note.nv.cuinfo,"",@"SHT_NOTE"
	.sectionflags	@"SHF_NOTE_NV_CUINFO"
        /*0018*/ 	.short	0x0002
        /*001a*/ 	.short	0x0064
        /*001c*/ 	.short	0x0082
	.zero		2


//--------------------- .nv.info                  --------------------------
	.section	.nv.info,"",@"SHT_CUDA_INFO"
	.align	4


	//----- nvinfo : EIATTR_REGCOUNT
	.align		4
        /*0000*/ 	.byte	0x04, 0x2f
        /*0002*/ 	.short	(.L_46 - .L_45)
	.align		4
.L_45:
        /*0004*/ 	.word	index@(_ZN3cub18CUB_300001_SM_10006detail11EmptyKernelIvEEvv)
        /*0008*/ 	.word	0x00000004


	//----- nvinfo : EIATTR_FRAME_SIZE
	.align		4
.L_46:
        /*000c*/ 	.byte	0x04, 0x11
        /*000e*/ 	.short	(.L_48 - .L_47)
	.align		4
.L_47:
        /*0010*/ 	.word	index@(_ZN3cub18CUB_300001_SM_10006detail11EmptyKernelIvEEvv)
        /*0014*/ 	.word	0x00000000


	//----- nvinfo : EIATTR_MIN_STACK_SIZE
	.align		4
.L_48:
        /*0018*/ 	.byte	0x04, 0x12
        /*001a*/ 	.short	(.L_50 - .L_49)
	.align		4
.L_49:
        /*001c*/ 	.word	index@(_ZN3cub18CUB_300001_SM_10006detail11EmptyKernelIvEEvv)
        /*0020*/ 	.word	0x00000000
.L_50:


//--------------------- .nv.compat                --------------------------
	.section	.nv.compat,"",@"SHT_CUDA_COMPAT_INFO"
	.align	4
        /*0000*/ 	.byte	0x02, 0x09, 0x00, 0x00, 0x02, 0x02, 0x01, 0x00, 0x02, 0x05, 0x05, 0x00, 0x03, 0x07, 0x01, 0x01
        /*0010*/ 	.byte	0x02, 0x03, 0x00, 0x00, 0x02, 0x06, 0x01, 0x00, 0x04, 0x0b, 0x08, 0x00, 0x09, 0x00, 0x00, 0x00
        /*0020*/ 	.byte	0x00, 0x00, 0x00, 0x00


//--------------------- .nv.info._ZN3cub18CUB_300001_SM_10006detail11EmptyKernelIvEEvv --------------------------
	.section	.nv.info._ZN3cub18CUB_300001_SM_10006detail11EmptyKernelIvEEvv,"",@"SHT_CUDA_INFO"
	.sectionflags	@""
	.align	4


	//----- nvinfo : EIATTR_CUDA_API_VERSION
	.align		4
        /*0000*/ 	.byte	0x04, 0x37
        /*0002*/ 	.short	(.L_52 - .L_51)
.L_51:
        /*0004*/ 	.word	0x00000082


	//----- nvinfo : EIATTR_SPARSE_MMA_MASK
	.align		4
.L_52:
        /*0008*/ 	.byte	0x03, 0x50
        /*000a*/ 	.short	0x0000


	//----- nvinfo : EIATTR_MAXREG_COUNT
	.align		4
        /*000c*/ 	.byte	0x03, 0x1b
        /*000e*/ 	.short	0x00ff


	//----- nvinfo : EIATTR_MERCURY_ISA_VERSION
	.align		4
        /*0010*/ 	.byte	0x03, 0x5f
        /*0012*/ 	.short	0x0101


	//----- nvinfo : EIATTR_VRC_CTA_INIT_COUNT
	.align		4
        /*0014*/ 	.byte	0x02, 0x4a
	.zero		1
	.zero		1


	//----- nvinfo : EIATTR_EXIT_INSTR_OFFSETS
	.align		4
        /*0018*/ 	.byte	0x04, 0x1c
        /*001a*/ 	.short	(.L_54 - .L_53)


	//   ....[0]....
.L_53:
        /*001c*/ 	.word	0x00000010


	//----- nvinfo : EIATTR_SW_WAR
	.align		4
.L_54:
        /*0020*/ 	.byte	0x04, 0x36
        /*0022*/ 	.short	(.L_56 - .L_55)
.L_55:
        /*0024*/ 	.word	0x00000008
.L_56:


//--------------------- .nv.callgraph             --------------------------
	.section	.nv.callgraph,"",@"SHT_CUDA_CALLGRAPH"
	.align	4
	.sectionentsize	8
	.align		4
        /*0000*/ 	.word	0x00000000
	.align		4
        /*0004*/ 	.word	0xffffffff
	.align		4
        /*0008*/ 	.word	0x00000000
	.align		4
        /*000c*/ 	.word	0xfffffffe
	.align		4
        /*0010*/ 	.word	0x00000000
	.align		4
        /*0014*/ 	.word	0xfffffffd
	.align		4
        /*0018*/ 	.word	0x00000000
	.align		4
        /*001c*/ 	.word	0xfffffffc


//--------------------- .nv.constant4             --------------------------
	.section	.nv.constant4,"a",@progbits
	.align	8
	.align		8
.nv.constant4:
        /*0000*/ 	.dword	_ZN34_INTERNAL_f4bb09a3_4_k_cu_f754df924cuda3std3__45__cpo5beginE
	.align		8
        /*0008*/ 	.dword	_ZN34_INTERNAL_f4bb09a3_4_k_cu_f754df924cuda3std3__45__cpo3endE
	.align		8
        /*0010*/ 	.dword	_ZN34_INTERNAL_f4bb09a3_4_k_cu_f754df924cuda3std3__45__cpo6cbeginE
	.align		8
        /*0018*/ 	.dword	_ZN34_INTERNAL_f4bb09a3_4_k_cu_f754df924cuda3std3__45__cpo4cendE
	.align		8
        /*0020*/ 	.dword	_ZN34_INTERNAL_f4bb09a3_4_k_cu_f754df924cuda3std3__45__cpo6rbeginE
	.align		8
        /*0028*/ 	.dword	_ZN34_INTERNAL_f4bb09a3_4_k_cu_f754df924cuda3std3__45__cpo4rendE
	.align		8
        /*0030*/ 	.dword	_ZN34_INTERNAL_f4bb09a3_4_k_cu_f754df924cuda3std3__45__cpo7crbeginE
	.align		8
        /*0038*/ 	.dword	_ZN34_INTERNAL_f4bb09a3_4_k_cu_f754df924cuda3std3__45__cpo5crendE
	.align		8
        /*0040*/ 	.dword	_ZN34_INTERNAL_f4bb09a3_4_k_cu_f754df924cuda3std3__436_GLOBAL__N__f4bb09a3_4_k_cu_f754df926ignoreE
	.align		8
        /*0048*/ 	.dword	_ZN34_INTERNAL_f4bb09a3_4_k_cu_f754df924cuda3std3__419piecewise_constructE
	.align		8
        /*0050*/ 	.dword	_ZN34_INTERNAL_f4bb09a3_4_k_cu_f754df924cuda3std3__48in_placeE
	.align		8
        /*0058*/ 	.dword	_ZN34_INTERNAL_f4bb09a3_4_k_cu_f754df924cuda3std3__420unreachable_sentinelE
	.align		8
        /*0060*/ 	.dword	_ZN34_INTERNAL_f4bb09a3_4_k_cu_f754df924cuda3std3__47nulloptE
	.align		8
        /*0068*/ 	.dword	_ZN34_INTERNAL_f4bb09a3_4_k_cu_f754df924cuda3std3__48unexpectE
	.align		8
        /*0070*/ 	.dword	_ZN34_INTERNAL_f4bb09a3_4_k_cu_f754df924cuda3std6ranges3__45__cpo4swapE
	.align		8
        /*0078*/ 	.dword	_ZN34_INTERNAL_f4bb09a3_4_k_cu_f754df924cuda3std6ranges3__45__cpo9iter_moveE
	.align		8
        /*0080*/ 	.dword	_ZN34_INTERNAL_f4bb09a3_4_k_cu_f754df924cuda3std6ranges3__45__cpo5beginE
	.align		8
        /*0088*/ 	.dword	_ZN34_INTERNAL_f4bb09a3_4_k_cu_f754df924cuda3std6ranges3__45__cpo3endE
	.align		8
        /*0090*/ 	.dword	_ZN34_INTERNAL_f4bb09a3_4_k_cu_f754df924cuda3std6ranges3__45__cpo6cbeginE
	.align		8
        /*0098*/ 	.dword	_ZN34_INTERNAL_f4bb09a3_4_k_cu_f754df924cuda3std6ranges3__45__cpo4cendE
	.align		8
        /*00a0*/ 	.dword	_ZN34_INTERNAL_f4bb09a3_4_k_cu_f754df924cuda3std6ranges3__45__cpo7advanceE
	.align		8
        /*00a8*/ 	.dword	_ZN34_INTERNAL_f4bb09a3_4_k_cu_f754df924cuda3std6ranges3__45__cpo9iter_swapE
	.align		8
        /*00b0*/ 	.dword	_ZN34_INTERNAL_f4bb09a3_4_k_cu_f754df924cuda3std6ranges3__45__cpo4nextE
	.align		8
        /*00b8*/ 	.dword	_ZN34_INTERNAL_f4bb09a3_4_k_cu_f754df924cuda3std6ranges3__45__cpo4prevE
	.align		8
        /*00c0*/ 	.dword	_ZN34_INTERNAL_f4bb09a3_4_k_cu_f754df924cuda3std6ranges3__45__cpo4dataE
	.align		8
        /*00c8*/ 	.dword	_ZN34_INTERNAL_f4bb09a3_4_k_cu_f754df924cuda3std6ranges3__45__cpo5cdataE
	.align		8
        /*00d0*/ 	.dword	_ZN34_INTERNAL_f4bb09a3_4_k_cu_f754df924cuda3std6ranges3__45__cpo4sizeE
	.align		8
        /*00d8*/ 	.dword	_ZN34_INTERNAL_f4bb09a3_4_k_cu_f754df924cuda3std6ranges3__45__cpo5ssizeE
	.align		8
        /*00e0*/ 	.dword	_ZN34_INTERNAL_f4bb09a3_4_k_cu_f754df924cuda3std6ranges3__45__cpo8distanceE
	.align		8
        /*00e8*/ 	.dword	_ZN34_INTERNAL_f4bb09a3_4_k_cu_f754df926thrust24THRUST_300001_SM_1000_NS8cuda_cub3parE
	.align		8
        /*00f0*/ 	.dword	_ZN34_INTERNAL_f4bb09a3_4_k_cu_f754df926thrust24THRUST_300001_SM_1000_NS8cuda_cub10par_nosyncE
	.align		8
        /*00f8*/ 	.dword	_ZN34_INTERNAL_f4bb09a3_4_k_cu_f754df926thrust24THRUST_300001_SM_1000_NS6system6detail10sequential3seqE
	.align		8
        /*0100*/ 	.dword	_ZN34_INTERNAL_f4bb09a3_4_k_cu_f754df926thrust24THRUST_300001_SM_1000_NS6system3cpp3parE
	.align		8
        /*0108*/ 	.dword	_ZN34_INTERNAL_f4bb09a3_4_k_cu_f754df926thrust24THRUST_300001_SM_1000_NS12placeholders2_1E
	.align		8
        /*0110*/ 	.dword	_ZN34_INTERNAL_f4bb09a3_4_k_cu_f754df926thrust24THRUST_300001_SM_1000_NS12placeholders2_2E
	.align		8
        /*0118*/ 	.dword	_ZN34_INTERNAL_f4bb09a3_4_k_cu_f754df926thrust24THRUST_300001_SM_1000_NS12placeholders2_3E
	.align		8
        /*0120*/ 	.dword	_ZN34_INTERNAL_f4bb09a3_4_k_cu_f754df926thrust24THRUST_300001_SM_1000_NS12placeholders2_4E
	.align		8
        /*0128*/ 	.dword	_ZN34_INTERNAL_f4bb09a3_4_k_cu_f754df926thrust24THRUST_300001_SM_1000_NS12placeholders2_5E
	.align		8
        /*0130*/ 	.dword	_ZN34_INTERNAL_f4bb09a3_4_k_cu_f754df926thrust24THRUST_300001_SM_1000_NS12placeholders2_6E
	.align		8
        /*0138*/ 	.dword	_ZN34_INTERNAL_f4bb09a3_4_k_cu_f754df926thrust24THRUST_300001_SM_1000_NS12placeholders2_7E
	.align		8
        /*0140*/ 	.dword	_ZN34_INTERNAL_f4bb09a3_4_k_cu_f754df926thrust24THRUST_300001_SM_1000_NS12placeholders2_8E
	.align		8
        /*0148*/ 	.dword	_ZN34_INTERNAL_f4bb09a3_4_k_cu_f754df926thrust24THRUST_300001_SM_1000_NS12placeholders2_9E
	.align		8
        /*0150*/ 	.dword	_ZN34_INTERNAL_f4bb09a3_4_k_cu_f754df926thrust24THRUST_300001_SM_1000_NS12placeholders3_10E
	.align		8
        /*0158*/ 	.dword	_ZN34_INTERNAL_f4bb09a3_4_k_cu_f754df926thrust24THRUST_300001_SM_1000_NS3seqE
	.align		8
        /*0160*/ 	.dword	_ZN34_INTERNAL_f4bb09a3_4_k_cu_f754df926thrust24THRUST_300001_SM_1000_NS6deviceE


//--------------------- .text._ZN3cub18CUB_300001_SM_10006detail11EmptyKernelIvEEvv --------------------------
	.section	.text._ZN3cub18CUB_300001_SM_10006detail11EmptyKernelIvEEvv,"ax",@progbits
	.align	128
        .global         _ZN3cub18CUB_300001_SM_10006detail11EmptyKernelIvEEvv
        .type           _ZN3cub18CUB_300001_SM_10006detail11EmptyKernelIvEEvv,@function
        .size           _ZN3cub18CUB_300001_SM_10006detail11EmptyKernelIvEEvv,(.L_x_1 - _ZN3cub18CUB_300001_SM_10006detail11EmptyKernelIvEEvv)
        .other          _ZN3cub18CUB_300001_SM_10006detail11EmptyKernelIvEEvv,@"STO_CUDA_ENTRY STV_DEFAULT"
_ZN3cub18CUB_300001_SM_10006detail11EmptyKernelIvEEvv:
.text._ZN3cub18CUB_300001_SM_10006detail11EmptyKernelIvEEvv:
[----:B------:R-:W-:Y:S01]  /*0000*/  LDC R1, c[0x0][0x37c] ;  /* 0x0000df00ff017b82 */ /* 0x000fe20000000800 */
[----:B------:R-:W-:Y:S05]  /*0010*/  EXIT ;  /* 0x000000000000794d */ /* 0x000fea0003800000 */
.L_x_0:
[----:B------:R-:W-:-:S00]  /*0020*/  BRA `(.L_x_0) ;  /* 0xfffffffc00fc7947 */ /* 0x000fc0000383ffff */
[----:B------:R-:W-:-:S00]  /*0030*/  NOP ;  /* 0x0000000000007918 */ /* 0x000fc00000000000 */
        /* <DEDUP_REMOVED lines=12> */
.L_x_1:


//--------------------- .nv.shared.reserved.0     --------------------------
	.section	.nv.shared.reserved.0,"aw",@nobits
	.weak		__nv_reservedSMEM_offset_0_alias
	.size		__nv_reservedSMEM_offset_0_alias, 0, 64
	.other		__nv_reservedSMEM_offset_0_alias,@"STO_CUDA_RESERVED_SHARED STV_DEFAULT"
__nv_reservedSMEM_offset_0_alias:
	.zero		0
	.zero		64


//--------------------- .nv.global                --------------------------
	.section	.nv.global,"aw",@nobits
.nv.global:
	.type		_ZN34_INTERNAL_f4bb09a3_4_k_cu_f754df926thrust24THRUST_300001_SM_1000_NS12placeholders2_8E,@object
	.size		_ZN34_INTERNAL_f4bb09a3_4_k_cu_f754df926thrust24THRUST_300001_SM_1000_NS12placeholders2_8E,(_ZN34_INTERNAL_f4bb09a3_4_k_cu_f754df924cuda3std3__436_GLOBAL__N__f4bb09a3_4_k_cu_f754df926ignoreE - _ZN34_INTERNAL_f4bb09a3_4_k_cu_f754df926thrust24THRUST_300001_SM_1000_NS12placeholders2_8E)
_ZN34_INTERNAL_f4bb09a3_4_k_cu_f754df926thrust24THRUST_300001_SM_1000_NS12placeholders2_8E:
	.zero		1
	.type		_ZN34_INTERNAL_f4bb09a3_4_k_cu_f754df924cuda3std3__436_GLOBAL__N__f4bb09a3_4_k_cu_f754df926ignoreE,@object
	.size		_ZN34_INTERNAL_f4bb09a3_4_k_cu_f754df924cuda3std3__436_GLOBAL__N__f4bb09a3_4_k_cu_f754df926ignoreE,(_ZN34_INTERNAL_f4bb09a3_4_k_cu_f754df924cuda3std6ranges3__45__cpo4dataE - _ZN34_INTERNAL_f4bb09a3_4_k_cu_f754df924cuda3std3__436_GLOBAL__N__f4bb09a3_4_k_cu_f754df926ignoreE)
_ZN34_INTERNAL_f4bb09a3_4_k_cu_f754df924cuda3std3__436_GLOBAL__N__f4bb09a3_4_k_cu_f754df926ignoreE:
	.zero		1
	.type		_ZN34_INTERNAL_f4bb09a3_4_k_cu_f754df924cuda3std6ranges3__45__cpo4dataE,@object
	.size		_ZN34_INTERNAL_f4bb09a3_4_k_cu_f754df924cuda3std6ranges3__45__cpo4dataE,(_ZN34_INTERNAL_f4bb09a3_4_k_cu_f754df926thrust24THRUST_300001_SM_1000_NS6system3cpp3parE - _ZN34_INTERNAL_f4bb09a3_4_k_cu_f754df924cuda3std6ranges3__45__cpo4dataE)
_ZN34_INTERNAL_f4bb09a3_4_k_cu_f754df924cuda3std6ranges3__45__cpo4dataE:
	.zero		1
	.type		_ZN34_INTERNAL_f4bb09a3_4_k_cu_f754df926thrust24THRUST_300001_SM_1000_NS6system3cpp3parE,@object
	.size		_ZN34_INTERNAL_f4bb09a3_4_k_cu_f754df926thrust24THRUST_300001_SM_1000_NS6system3cpp3parE,(_ZN34_INTERNAL_f4bb09a3_4_k_cu_f754df924cuda3std3__45__cpo5beginE - _ZN34_INTERNAL_f4bb09a3_4_k_cu_f754df926thrust24THRUST_300001_SM_1000_NS6system3cpp3parE)
_ZN34_INTERNAL_f4bb09a3_4_k_cu_f754df926thrust24THRUST_300001_SM_1000_NS6system3cpp3parE:
	.zero		1
	.type		_ZN34_INTERNAL_f4bb09a3_4_k_cu_f754df924cuda3std3__45__cpo5beginE,@object
	.size		_ZN34_INTERNAL_f4bb09a3_4_k_cu_f754df924cuda3std3__45__cpo5beginE,(_ZN34_INTERNAL_f4bb09a3_4_k_cu_f754df924cuda3std6ranges3__45__cpo5beginE - _ZN34_INTERNAL_f4bb09a3_4_k_cu_f754df924cuda3std3__45__cpo5beginE)
_ZN34_INTERNAL_f4bb09a3_4_k_cu_f754df924cuda3std3__45__cpo5beginE:
	.zero		1
	.type		_ZN34_INTERNAL_f4bb09a3_4_k_cu_f754df924cuda3std6ranges3__45__cpo5beginE,@object
	.size		_ZN34_INTERNAL_f4bb09a3_4_k_cu_f754df924cuda3std6ranges3__45__cpo5beginE,(_ZN34_INTERNAL_f4bb09a3_4_k_cu_f754df926thrust24THRUST_300001_SM_1000_NS6deviceE - _ZN34_INTERNAL_f4bb09a3_4_k_cu_f754df924cuda3std6ranges3__45__cpo5beginE)
_ZN34_INTERNAL_f4bb09a3_4_k_cu_f754df924cuda3std6ranges3__45__cpo5beginE:
	.zero		1
	.type		_ZN34_INTERNAL_f4bb09a3_4_k_cu_f754df926thrust24THRUST_300001_SM_1000_NS6deviceE,@object
	.size		_ZN34_INTERNAL_f4bb09a3_4_k_cu_f754df926thrust24THRUST_300001_SM_1000_NS6deviceE,(_ZN34_INTERNAL_f4bb09a3_4_k_cu_f754df924cuda3std3__47nulloptE - _ZN34_INTERNAL_f4bb09a3_4_k_cu_f754df926thrust24THRUST_300001_SM_1000_NS6deviceE)
_ZN34_INTERNAL_f4bb09a3_4_k_cu_f754df926thrust24THRUST_300001_SM_1000_NS6deviceE:
	.zero		1
	.type		_ZN34_INTERNAL_f4bb09a3_4_k_cu_f754df924cuda3std3__47nulloptE,@object
	.size		_ZN34_INTERNAL_f4bb09a3_4_k_cu_f754df924cuda3std3__47nulloptE,(_ZN34_INTERNAL_f4bb09a3_4_k_cu_f754df924cuda3std6ranges3__45__cpo8distanceE - _ZN34_INTERNAL_f4bb09a3_4_k_cu_f754df924cuda3std3__47nulloptE)
_ZN34_INTERNAL_f4bb09a3_4_k_cu_f754df924cuda3std3__47nulloptE:
	.zero		1
	.type		_ZN34_INTERNAL_f4bb09a3_4_k_cu_f754df924cuda3std6ranges3__45__cpo8distanceE,@object
	.size		_ZN34_INTERNAL_f4bb09a3_4_k_cu_f754df924cuda3std6ranges3__45__cpo8distanceE,(_ZN34_INTERNAL_f4bb09a3_4_k_cu_f754df926thrust24THRUST_300001_SM_1000_NS12placeholders2_4E - _ZN34_INTERNAL_f4bb09a3_4_k_cu_f754df924cuda3std6ranges3__45__cpo8distanceE)
_ZN34_INTERNAL_f4bb09a3_4_k_cu_f754df924cuda3std6ranges3__45__cpo8distanceE:
	.zero		1
	.type		_ZN34_INTERNAL_f4bb09a3_4_k_cu_f754df926thrust24THRUST_300001_SM_1000_NS12placeholders2_4E,@object
	.size		_ZN34_INTERNAL_f4bb09a3_4_k_cu_f754df926thrust24THRUST_300001_SM_1000_NS12placeholders2_4E,(_ZN34_INTERNAL_f4bb09a3_4_k_cu_f754df924cuda3std3__45__cpo6rbeginE - _ZN34_INTERNAL_f4bb09a3_4_k_cu_f754df926thrust24THRUST_300001_SM_1000_NS12placeholders2_4E)
_ZN34_INTERNAL_f4bb09a3_4_k_cu_f754df926thrust24THRUST_300001_SM_1000_NS12placeholders2_4E:
	.zero		1
	.type		_ZN34_INTERNAL_f4bb09a3_4_k_cu_f754df924cuda3std3__45__cpo6rbeginE,@object
	.size		_ZN34_INTERNAL_f4bb09a3_4_k_cu_f754df924cuda3std3__45__cpo6rbeginE,(_ZN34_INTERNAL_f4bb09a3_4_k_cu_f754df924cuda3std6ranges3__45__cpo7advanceE - _ZN34_INTERNAL_f4bb09a3_4_k_cu_f754df924cuda3std3__45__cpo6rbeginE)
_ZN34_INTERNAL_f4bb09a3_4_k_cu_f754df924cuda3std3__45__cpo6rbeginE:
	.zero		1
	.type		_ZN34_INTERNAL_f4bb09a3_4_k_cu_f754df924cuda3std6ranges3__45__cpo7advanceE,@object
	.size		_ZN34_INTERNAL_f4bb09a3_4_k_cu_f754df924cuda3std6ranges3__45__cpo7advanceE,(_ZN34_INTERNAL_f4bb09a3_4_k_cu_f754df926thrust24THRUST_300001_SM_1000_NS12placeholders3_10E - _ZN34_INTERNAL_f4bb09a3_4_k_cu_f754df924cuda3std6ranges3__45__cpo7advanceE)
_ZN34_INTERNAL_f4bb09a3_4_k_cu_f754df924cuda3std6ranges3__45__cpo7advanceE:
	.zero		1
	.type		_ZN34_INTERNAL_f4bb09a3_4_k_cu_f754df926thrust24THRUST_300001_SM_1000_NS12placeholders3_10E,@object
	.size		_ZN34_INTERNAL_f4bb09a3_4_k_cu_f754df926thrust24THRUST_300001_SM_1000_NS12placeholders3_10E,(_ZN34_INTERNAL_f4bb09a3_4_k_cu_f754df924cuda3std3__48in_placeE - _ZN34_INTERNAL_f4bb09a3_4_k_cu_f754df926thrust24THRUST_300001_SM_1000_NS12placeholders3_10E)
_ZN34_INTERNAL_f4bb09a3_4_k_cu_f754df926thrust24THRUST_300001_SM_1000_NS12placeholders3_10E:
	.zero		1
	.type		_ZN34_INTERNAL_f4bb09a3_4_k_cu_f754df924cuda3std3__48in_placeE,@object
	.size		_ZN34_INTERNAL_f4bb09a3_4_k_cu_f754df924cuda3std3__48in_placeE,(_ZN34_INTERNAL_f4bb09a3_4_k_cu_f754df924cuda3std6ranges3__45__cpo4sizeE - _ZN34_INTERNAL_f4bb09a3_4_k_cu_f754df924cuda3std3__48in_placeE)
_ZN34_INTERNAL_f4bb09a3_4_k_cu_f754df924cuda3std3__48in_placeE:
	.zero		1
	.type		_ZN34_INTERNAL_f4bb09a3_4_k_cu_f754df924cuda3std6ranges3__45__cpo4sizeE,@object
	.size		_ZN34_INTERNAL_f4bb09a3_4_k_cu_f754df924cuda3std6ranges3__45__cpo4sizeE,(_ZN34_INTERNAL_f4bb09a3_4_k_cu_f754df926thrust24THRUST_300001_SM_1000_NS12placeholders2_2E - _ZN34_INTERNAL_f4bb09a3_4_k_cu_f754df924cuda3std6ranges3__45__cpo4sizeE)
_ZN34_INTERNAL_f4bb09a3_4_k_cu_f754df924cuda3std6ranges3__45__cpo4sizeE:
	.zero		1
	.type		_ZN34_INTERNAL_f4bb09a3_4_k_cu_f754df926thrust24THRUST_300001_SM_1000_NS12placeholders2_2E,@object
	.size		_ZN34_INTERNAL_f4bb09a3_4_k_cu_f754df926thrust24THRUST_300001_SM_1000_NS12placeholders2_2E,(_ZN34_INTERNAL_f4bb09a3_4_k_cu_f754df924cuda3std3__45__cpo6cbeginE - _ZN34_INTERNAL_f4bb09a3_4_k_cu_f754df926thrust24THRUST_300001_SM_1000_NS12placeholders2_2E)
_ZN34_INTERNAL_f4bb09a3_4_k_cu_f754df926thrust24THRUST_300001_SM_1000_NS12placeholders2_2E:
	.zero		1
	.type		_ZN34_INTERNAL_f4bb09a3_4_k_cu_f754df924cuda3std3__45__cpo6cbeginE,@object
	.size		_ZN34_INTERNAL_f4bb09a3_4_k_cu_f754df924cuda3std3__45__cpo6cbeginE,(_ZN34_INTERNAL_f4bb09a3_4_k_cu_f754df924cuda3std6ranges3__45__cpo6cbeginE - _ZN34_INTERNAL_f4bb09a3_4_k_cu_f754df924cuda3std3__45__cpo6cbeginE)
_ZN34_INTERNAL_f4bb09a3_4_k_cu_f754df924cuda3std3__45__cpo6cbeginE:
	.zero		1
	.type		_ZN34_INTERNAL_f4bb09a3_4_k_cu_f754df924cuda3std6ranges3__45__cpo6cbeginE,@object
	.size		_ZN34_INTERNAL_f4bb09a3_4_k_cu_f754df924cuda3std6ranges3__45__cpo6cbeginE,(_ZN34_INTERNAL_f4bb09a3_4_k_cu_f754df926thrust24THRUST_300001_SM_1000_NS12placeholders2_6E - _ZN34_INTERNAL_f4bb09a3_4_k_cu_f754df924cuda3std6ranges3__45__cpo6cbeginE)
_ZN34_INTERNAL_f4bb09a3_4_k_cu_f754df924cuda3std6ranges3__45__cpo6cbeginE:
	.zero		1
	.type		_ZN34_INTERNAL_f4bb09a3_4_k_cu_f754df926thrust24THRUST_300001_SM_1000_NS12placeholders2_6E,@object
	.size		_ZN34_INTERNAL_f4bb09a3_4_k_cu_f754df926thrust24THRUST_300001_SM_1000_NS12placeholders2_6E,(_ZN34_INTERNAL_f4bb09a3_4_k_cu_f754df924cuda3std3__45__cpo7crbeginE - _ZN34_INTERNAL_f4bb09a3_4_k_cu_f754df926thrust24THRUST_300001_SM_1000_NS12placeholders2_6E)
_ZN34_INTERNAL_f4bb09a3_4_k_cu_f754df926thrust24THRUST_300001_SM_1000_NS12placeholders2_6E:
	.zero		1
	.type		_ZN34_INTERNAL_f4bb09a3_4_k_cu_f754df924cuda3std3__45__cpo7crbeginE,@object
	.size		_ZN34_INTERNAL_f4bb09a3_4_k_cu_f754df924cuda3std3__45__cpo7crbeginE,(_ZN34_INTERNAL_f4bb09a3_4_k_cu_f754df924cuda3std6ranges3__45__cpo4nextE - _ZN34_INTERNAL_f4bb09a3_4_k_cu_f754df924cuda3std3__45__cpo7crbeginE)
_ZN34_INTERNAL_f4bb09a3_4_k_cu_f754df924cuda3std3__45__cpo7crbeginE:
	.zero		1
	.type		_ZN34_INTERNAL_f4bb09a3_4_k_cu_f754df924cuda3std6ranges3__45__cpo4nextE,@object
	.size		_ZN34_INTERNAL_f4bb09a3_4_k_cu_f754df924cuda3std6ranges3__45__cpo4nextE,(_ZN34_INTERNAL_f4bb09a3_4_k_cu_f754df924cuda3std6ranges3__45__cpo4swapE - _ZN34_INTERNAL_f4bb09a3_4_k_cu_f754df924cuda3std6ranges3__45__cpo4nextE)
_ZN34_INTERNAL_f4bb09a3_4_k_cu_f754df924cuda3std6ranges3__45__cpo4nextE:
	.zero		1
	.type		_ZN34_INTERNAL_f4bb09a3_4_k_cu_f754df924cuda3std6ranges3__45__cpo4swapE,@object
	.size		_ZN34_INTERNAL_f4bb09a3_4_k_cu_f754df924cuda3std6ranges3__45__cpo4swapE,(_ZN34_INTERNAL_f4bb09a3_4_k_cu_f754df926thrust24THRUST_300001_SM_1000_NS8cuda_cub10par_nosyncE - _ZN34_INTERNAL_f4bb09a3_4_k_cu_f754df924cuda3std6ranges3__45__cpo4swapE)
_ZN34_INTERNAL_f4bb09a3_4_k_cu_f754df924cuda3std6ranges3__45__cpo4swapE:
	.zero		1
	.type		_ZN34_INTERNAL_f4bb09a3_4_k_cu_f754df926thrust24THRUST_300001_SM_1000_NS8cuda_cub10par_nosyncE,@object
	.size		_ZN34_INTERNAL_f4bb09a3_4_k_cu_f754df926thrust24THRUST_300001_SM_1000_NS8cuda_cub10par_nosyncE,(_ZN34_INTERNAL_f4bb09a3_4_k_cu_f754df926thrust24THRUST_300001_SM_1000_NS3seqE - _ZN34_INTERNAL_f4bb09a3_4_k_cu_f754df926thrust24THRUST_300001_SM_1000_NS8cuda_cub10par_nosyncE)
_ZN34_INTERNAL_f4bb09a3_4_k_cu_f754df926thrust24THRUST_300001_SM_1000_NS8cuda_cub10par_nosyncE:
	.zero		1
	.type		_ZN34_INTERNAL_f4bb09a3_4_k_cu_f754df926thrust24THRUST_300001_SM_1000_NS3seqE,@object
	.size		_ZN34_INTERNAL_f4bb09a3_4_k_cu_f754df926thrust24THRUST_300001_SM_1000_NS3seqE,(_ZN34_INTERNAL_f4bb09a3_4_k_cu_f754df924cuda3std3__420unreachable_sentinelE - _ZN34_INTERNAL_f4bb09a3_4_k_cu_f754df926thrust24THRUST_300001_SM_1000_NS3seqE)
_ZN34_INTERNAL_f4bb09a3_4_k_cu_f754df926thrust24THRUST_300001_SM_1000_NS3seqE:
	.zero		1
	.type		_ZN34_INTERNAL_f4bb09a3_4_k_cu_f754df924cuda3std3__420unreachable_sentinelE,@object
	.size		_ZN34_INTERNAL_f4bb09a3_4_k_cu_f754df924cuda3std3__420unreachable_sentinelE,(_ZN34_INTERNAL_f4bb09a3_4_k_cu_f754df924cuda3std6ranges3__45__cpo5ssizeE - _ZN34_INTERNAL_f4bb09a3_4_k_cu_f754df924cuda3std3__420unreachable_sentinelE)
_ZN34_INTERNAL_f4bb09a3_4_k_cu_f754df924cuda3std3__420unreachable_sentinelE:
	.zero		1
	.type		_ZN34_INTERNAL_f4bb09a3_4_k_cu_f754df924cuda3std6ranges3__45__cpo5ssizeE,@object
	.size		_ZN34_INTERNAL_f4bb09a3_4_k_cu_f754df924cuda3std6ranges3__45__cpo5ssizeE,(_ZN34_INTERNAL_f4bb09a3_4_k_cu_f754df926thrust24THRUST_300001_SM_1000_NS12placeholders2_3E - _ZN34_INTERNAL_f4bb09a3_4_k_cu_f754df924cuda3std6ranges3__45__cpo5ssizeE)
_ZN34_INTERNAL_f4bb09a3_4_k_cu_f754df924cuda3std6ranges3__45__cpo5ssizeE:
	.zero		1
	.type		_ZN34_INTERNAL_f4bb09a3_4_k_cu_f754df926thrust24THRUST_300001_SM_1000_NS12placeholders2_3E,@object
	.size		_ZN34_INTERNAL_f4bb09a3_4_k_cu_f754df926thrust24THRUST_300001_SM_1000_NS12placeholders2_3E,(_ZN34_INTERNAL_f4bb09a3_4_k_cu_f754df924cuda3std3__45__cpo4cendE - _ZN34_INTERNAL_f4bb09a3_4_k_cu_f754df926thrust24THRUST_300001_SM_1000_NS12placeholders2_3E)
_ZN34_INTERNAL_f4bb09a3_4_k_cu_f754df926thrust24THRUST_300001_SM_1000_NS12placeholders2_3E:
	.zero		1
	.type		_ZN34_INTERNAL_f4bb09a3_4_k_cu_f754df924cuda3std3__45__cpo4cendE,@object
	.size		_ZN34_INTERNAL_f4bb09a3_4_k_cu_f754df924cuda3std3__45__cpo4cendE,(_ZN34_INTERNAL_f4bb09a3_4_k_cu_f754df924cuda3std6ranges3__45__cpo4cendE - _ZN34_INTERNAL_f4bb09a3_4_k_cu_f754df924cuda3std3__45__cpo4cendE)
_ZN34_INTERNAL_f4bb09a3_4_k_cu_f754df924cuda3std3__45__cpo4cendE:
	.zero		1
	.type		_ZN34_INTERNAL_f4bb09a3_4_k_cu_f754df924cuda3std6ranges3__45__cpo4cendE,@object
	.size		_ZN34_INTERNAL_f4bb09a3_4_k_cu_f754df924cuda3std6ranges3__45__cpo4cendE,(_ZN34_INTERNAL_f4bb09a3_4_k_cu_f754df926thrust24THRUST_300001_SM_1000_NS12placeholders2_7E - _ZN34_INTERNAL_f4bb09a3_4_k_cu_f754df924cuda3std6ranges3__45__cpo4cendE)
_ZN34_INTERNAL_f4bb09a3_4_k_cu_f754df924cuda3std6ranges3__45__cpo4cendE:
	.zero		1
	.type		_ZN34_INTERNAL_f4bb09a3_4_k_cu_f754df926thrust24THRUST_300001_SM_1000_NS12placeholders2_7E,@object
	.size		_ZN34_INTERNAL_f4bb09a3_4_k_cu_f754df926thrust24THRUST_300001_SM_1000_NS12placeholders2_7E,(_ZN34_INTERNAL_f4bb09a3_4_k_cu_f754df924cuda3std3__45__cpo5crendE - _ZN34_INTERNAL_f4bb09a3_4_k_cu_f754df926thrust24THRUST_300001_SM_1000_NS12placeholders2_7E)
_ZN34_INTERNAL_f4bb09a3_4_k_cu_f754df926thrust24THRUST_300001_SM_1000_NS12placeholders2_7E:
	.zero		1
	.type		_ZN34_INTERNAL_f4bb09a3_4_k_cu_f754df924cuda3std3__45__cpo5crendE,@object
	.size		_ZN34_INTERNAL_f4bb09a3_4_k_cu_f754df924cuda3std3__45__cpo5crendE,(_ZN34_INTERNAL_f4bb09a3_4_k_cu_f754df924cuda3std6ranges3__45__cpo4prevE - _ZN34_INTERNAL_f4bb09a3_4_k_cu_f754df924cuda3std3__45__cpo5crendE)
_ZN34_INTERNAL_f4bb09a3_4_k_cu_f754df924cuda3std3__45__cpo5crendE:
	.zero		1
	.type		_ZN34_INTERNAL_f4bb09a3_4_k_cu_f754df924cuda3std6ranges3__45__cpo4prevE,@object
	.size		_ZN34_INTERNAL_f4bb09a3_4_k_cu_f754df924cuda3std6ranges3__45__cpo4prevE,(_ZN34_INTERNAL_f4bb09a3_4_k_cu_f754df924cuda3std6ranges3__45__cpo9iter_moveE - _ZN34_INTERNAL_f4bb09a3_4_k_cu_f754df924cuda3std6ranges3__45__cpo4prevE)
_ZN34_INTERNAL_f4bb09a3_4_k_cu_f754df924cuda3std6ranges3__45__cpo4prevE:
	.zero		1
	.type		_ZN34_INTERNAL_f4bb09a3_4_k_cu_f754df924cuda3std6ranges3__45__cpo9iter_moveE,@object
	.size		_ZN34_INTERNAL_f4bb09a3_4_k_cu_f754df924cuda3std6ranges3__45__cpo9iter_moveE,(_ZN34_INTERNAL_f4bb09a3_4_k_cu_f754df926thrust24THRUST_300001_SM_1000_NS6system6detail10sequential3seqE - _ZN34_INTERNAL_f4bb09a3_4_k_cu_f754df924cuda3std6ranges3__45__cpo9iter_moveE)
_ZN34_INTERNAL_f4bb09a3_4_k_cu_f754df924cuda3std6ranges3__45__cpo9iter_moveE:
	.zero		1
	.type		_ZN34_INTERNAL_f4bb09a3_4_k_cu_f754df926thrust24THRUST_300001_SM_1000_NS6system6detail10sequential3seqE,@object
	.size		_ZN34_INTERNAL_f4bb09a3_4_k_cu_f754df926thrust24THRUST_300001_SM_1000_NS6system6detail10sequential3seqE,(_ZN34_INTERNAL_f4bb09a3_4_k_cu_f754df926thrust24THRUST_300001_SM_1000_NS12placeholders2_9E - _ZN34_INTERNAL_f4bb09a3_4_k_cu_f754df926thrust24THRUST_300001_SM_1000_NS6system6detail10sequential3seqE)
_ZN34_INTERNAL_f4bb09a3_4_k_cu_f754df926thrust24THRUST_300001_SM_1000_NS6system6detail10sequential3seqE:
	.zero		1
	.type		_ZN34_INTERNAL_f4bb09a3_4_k_cu_f754df926thrust24THRUST_300001_SM_1000_NS12placeholders2_9E,@object
	.size		_ZN34_INTERNAL_f4bb09a3_4_k_cu_f754df926thrust24THRUST_300001_SM_1000_NS12placeholders2_9E,(_ZN34_INTERNAL_f4bb09a3_4_k_cu_f754df924cuda3std3__419piecewise_constructE - _ZN34_INTERNAL_f4bb09a3_4_k_cu_f754df926thrust24THRUST_300001_SM_1000_NS12placeholders2_9E)
_ZN34_INTERNAL_f4bb09a3_4_k_cu_f754df926thrust24THRUST_300001_SM_1000_NS12placeholders2_9E:
	.zero		1
	.type		_ZN34_INTERNAL_f4bb09a3_4_k_cu_f754df924cuda3std3__419piecewise_constructE,@object
	.size		_ZN34_INTERNAL_f4bb09a3_4_k_cu_f754df924cuda3std3__419piecewise_constructE,(_ZN34_INTERNAL_f4bb09a3_4_k_cu_f754df924cuda3std6ranges3__45__cpo5cdataE - _ZN34_INTERNAL_f4bb09a3_4_k_cu_f754df924cuda3std3__419piecewise_constructE)
_ZN34_INTERNAL_f4bb09a3_4_k_cu_f754df924cuda3std3__419piecewise_constructE:
	.zero		1
	.type		_ZN34_INTERNAL_f4bb09a3_4_k_cu_f754df924cuda3std6ranges3__45__cpo5cdataE,@object
	.size		_ZN34_INTERNAL_f4bb09a3_4_k_cu_f754df924cuda3std6ranges3__45__cpo5cdataE,(_ZN34_INTERNAL_f4bb09a3_4_k_cu_f754df926thrust24THRUST_300001_SM_1000_NS12placeholders2_1E - _ZN34_INTERNAL_f4bb09a3_4_k_cu_f754df924cuda3std6ranges3__45__cpo5cdataE)
_ZN34_INTERNAL_f4bb09a3_4_k_cu_f754df924cuda3std6ranges3__45__cpo5cdataE:
	.zero		1
	.type		_ZN34_INTERNAL_f4bb09a3_4_k_cu_f754df926thrust24THRUST_300001_SM_1000_NS12placeholders2_1E,@object
	.size		_ZN34_INTERNAL_f4bb09a3_4_k_cu_f754df926thrust24THRUST_300001_SM_1000_NS12placeholders2_1E,(_ZN34_INTERNAL_f4bb09a3_4_k_cu_f754df924cuda3std3__45__cpo3endE - _ZN34_INTERNAL_f4bb09a3_4_k_cu_f754df926thrust24THRUST_300001_SM_1000_NS12placeholders2_1E)
_ZN34_INTERNAL_f4bb09a3_4_k_cu_f754df926thrust24THRUST_300001_SM_1000_NS12placeholders2_1E:
	.zero		1
	.type		_ZN34_INTERNAL_f4bb09a3_4_k_cu_f754df924cuda3std3__45__cpo3endE,@object
	.size		_ZN34_INTERNAL_f4bb09a3_4_k_cu_f754df924cuda3std3__45__cpo3endE,(_ZN34_INTERNAL_f4bb09a3_4_k_cu_f754df924cuda3std6ranges3__45__cpo3endE - _ZN34_INTERNAL_f4bb09a3_4_k_cu_f754df924cuda3std3__45__cpo3endE)
_ZN34_INTERNAL_f4bb09a3_4_k_cu_f754df924cuda3std3__45__cpo3endE:
	.zero		1
	.type		_ZN34_INTERNAL_f4bb09a3_4_k_cu_f754df924cuda3std6ranges3__45__cpo3endE,@object
	.size		_ZN34_INTERNAL_f4bb09a3_4_k_cu_f754df924cuda3std6ranges3__45__cpo3endE,(_ZN34_INTERNAL_f4bb09a3_4_k_cu_f754df926thrust24THRUST_300001_SM_1000_NS12placeholders2_5E - _ZN34_INTERNAL_f4bb09a3_4_k_cu_f754df924cuda3std6ranges3__45__cpo3endE)
_ZN34_INTERNAL_f4bb09a3_4_k_cu_f754df924cuda3std6ranges3__45__cpo3endE:
	.zero		1
	.type		_ZN34_INTERNAL_f4bb09a3_4_k_cu_f754df926thrust24THRUST_300001_SM_1000_NS12placeholders2_5E,@object
	.size		_ZN34_INTERNAL_f4bb09a3_4_k_cu_f754df926thrust24THRUST_300001_SM_1000_NS12placeholders2_5E,(_ZN34_INTERNAL_f4bb09a3_4_k_cu_f754df924cuda3std3__45__cpo4rendE - _ZN34_INTERNAL_f4bb09a3_4_k_cu_f754df926thrust24THRUST_300001_SM_1000_NS12placeholders2_5E)
_ZN34_INTERNAL_f4bb09a3_4_k_cu_f754df926thrust24THRUST_300001_SM_1000_NS12placeholders2_5E:
	.zero		1
	.type		_ZN34_INTERNAL_f4bb09a3_4_k_cu_f754df924cuda3std3__45__cpo4rendE,@object
	.size		_ZN34_INTERNAL_f4bb09a3_4_k_cu_f754df924cuda3std3__45__cpo4rendE,(_ZN34_INTERNAL_f4bb09a3_4_k_cu_f754df924cuda3std6ranges3__45__cpo9iter_swapE - _ZN34_INTERNAL_f4bb09a3_4_k_cu_f754df924cuda3std3__45__cpo4rendE)
_ZN34_INTERNAL_f4bb09a3_4_k_cu_f754df924cuda3std3__45__cpo4rendE:
	.zero		1
	.type		_ZN34_INTERNAL_f4bb09a3_4_k_cu_f754df924cuda3std6ranges3__45__cpo9iter_swapE,@object
	.size		_ZN34_INTERNAL_f4bb09a3_4_k_cu_f754df924cuda3std6ranges3__45__cpo9iter_swapE,(_ZN34_INTERNAL_f4bb09a3_4_k_cu_f754df924cuda3std3__48unexpectE - _ZN34_INTERNAL_f4bb09a3_4_k_cu_f754df924cuda3std6ranges3__45__cpo9iter_swapE)
_ZN34_INTERNAL_f4bb09a3_4_k_cu_f754df924cuda3std6ranges3__45__cpo9iter_swapE:
	.zero		1
	.type		_ZN34_INTERNAL_f4bb09a3_4_k_cu_f754df924cuda3std3__48unexpectE,@object
	.size		_ZN34_INTERNAL_f4bb09a3_4_k_cu_f754df924cuda3std3__48unexpectE,(_ZN34_INTERNAL_f4bb09a3_4_k_cu_f754df926thrust24THRUST_300001_SM_1000_NS8cuda_cub3parE - _ZN34_INTERNAL_f4bb09a3_4_k_cu_f754df924cuda3std3__48unexpectE)
_ZN34_INTERNAL_f4bb09a3_4_k_cu_f754df924cuda3std3__48unexpectE:
	.zero		1
	.type		_ZN34_INTERNAL_f4bb09a3_4_k_cu_f754df926thrust24THRUST_300001_SM_1000_NS8cuda_cub3parE,@object
	.size		_ZN34_INTERNAL_f4bb09a3_4_k_cu_f754df926thrust24THRUST_300001_SM_1000_NS8cuda_cub3parE,(.L_29 - _ZN34_INTERNAL_f4bb09a3_4_k_cu_f754df926thrust24THRUST_300001_SM_1000_NS8cuda_cub3parE)
_ZN34_INTERNAL_f4bb09a3_4_k_cu_f754df926thrust24THRUST_300001_SM_1000_NS8cuda_cub3parE:
	.zero		1
.L_29:


//--------------------- .nv.constant0._ZN3cub18CUB_300001_SM_10006detail11EmptyKernelIvEEvv --------------------------
	.section	.nv.constant0._ZN3cub18CUB_300001_SM_10006detail11EmptyKernelIvEEvv,"a",@progbits
	.sectionflags	@""
	.align	4
.nv.constant0._ZN3cub18CUB_300001_SM_10006detail11EmptyKernelIvEEvv:
	.zero		896


//--------------------- SYMBOLS --------------------------

	.type		.nv.reservedSmem.offset0,@object
	.size		.nv.reservedSmem.offset0,0x4
